	.headerflags	@"EF_CUDA_TEXMODE_UNIFIED EF_CUDA_64BIT_ADDRESS EF_CUDA_ACCELERATORS EF_CUDA_SM90 EF_CUDA_VIRTUAL_SM(EF_CUDA_SM90)"
	.elftype	@"ET_EXEC"


//--------------------- .nv.info                  --------------------------
	.section	.nv.info,"",@"SHT_CUDA_INFO"
	.align	4


	//----- nvinfo : EIATTR_REGCOUNT
	.align		4
        /*0000*/ 	.byte	0x04, 0x2f
        /*0002*/ 	.short	(.L_2 - .L_1)
	.align		4
.L_1:
        /*0004*/ 	.word	index@(triton_poi_fused_add_native_layer_norm_8)
        /*0008*/ 	.word	0x00000020


	//----- nvinfo : EIATTR_MIN_STACK_SIZE
	.align		4
.L_2:
        /*000c*/ 	.byte	0x04, 0x12
        /*000e*/ 	.short	(.L_4 - .L_3)
	.align		4
.L_3:
        /*0010*/ 	.word	index@(triton_poi_fused_add_native_layer_norm_8)
        /*0014*/ 	.word	0x00000000


	//----- nvinfo : EIATTR_FRAME_SIZE
	.align		4
.L_4:
        /*0018*/ 	.byte	0x04, 0x11
        /*001a*/ 	.short	(.L_6 - .L_5)
	.align		4
.L_5:
        /*001c*/ 	.word	index@(triton_poi_fused_add_native_layer_norm_8)
        /*0020*/ 	.word	0x00000000


	//----- nvinfo : EIATTR_MIN_STACK_SIZE
	.align		4
.L_6:
        /*0024*/ 	.byte	0x04, 0x12
        /*0026*/ 	.short	(.L_8 - .L_7)
	.align		4
.L_7:
        /*0028*/ 	.word	index@(triton_poi_fused_add_native_layer_norm_8)
        /*002c*/ 	.word	0x00000000
.L_8:


//--------------------- .nv.info.triton_poi_fused_add_native_layer_norm_8 --------------------------
	.section	.nv.info.triton_poi_fused_add_native_layer_norm_8,"",@"SHT_CUDA_INFO"
	.sectionflags	@""
	.align	4


	//----- nvinfo : EIATTR_CUDA_API_VERSION
	.align		4
        /*0000*/ 	.byte	0x04, 0x37
        /*0002*/ 	.short	(.L_10 - .L_9)
.L_9:
        /*0004*/ 	.word	0x0000007c


	//----- nvinfo : EIATTR_KPARAM_INFO
	.align		4
.L_10:
        /*0008*/ 	.byte	0x04, 0x17
        /*000a*/ 	.short	(.L_12 - .L_11)
.L_11:
        /*000c*/ 	.word	0x00000000
        /*0010*/ 	.short	0x0009
        /*0012*/ 	.short	0x0044
        /*0014*/ 	.byte	0x00, 0xf0, 0x11, 0x00


	//----- nvinfo : EIATTR_KPARAM_INFO
	.align		4
.L_12:
        /*0018*/ 	.byte	0x04, 0x17
        /*001a*/ 	.short	(.L_14 - .L_13)
.L_13:
        /*001c*/ 	.word	0x00000000
        /*0020*/ 	.short	0x0008
        /*0022*/ 	.short	0x0040
        /*0024*/ 	.byte	0x00, 0xf0, 0x11, 0x00


	//----- nvinfo : EIATTR_KPARAM_INFO
	.align		4
.L_14:
        /*0028*/ 	.byte	0x04, 0x17
        /*002a*/ 	.short	(.L_16 - .L_15)
.L_15:
        /*002c*/ 	.word	0x00000000
        /*0030*/ 	.short	0x0007
        /*0032*/ 	.short	0x0038
        /*0034*/ 	.byte	0x00, 0xf4, 0x21, 0x00


	//----- nvinfo : EIATTR_KPARAM_INFO
	.align		4
.L_16:
        /*0038*/ 	.byte	0x04, 0x17
        /*003a*/ 	.short	(.L_18 - .L_17)
.L_17:
        /*003c*/ 	.word	0x00000000
        /*0040*/ 	.short	0x0006
        /*0042*/ 	.short	0x0030
        /*0044*/ 	.byte	0x00, 0xf4, 0x21, 0x00


	//----- nvinfo : EIATTR_KPARAM_INFO
	.align		4
.L_18:
        /*0048*/ 	.byte	0x04, 0x17
        /*004a*/ 	.short	(.L_20 - .L_19)
.L_19:
        /*004c*/ 	.word	0x00000000
        /*0050*/ 	.short	0x0005
        /*0052*/ 	.short	0x0028
        /*0054*/ 	.byte	0x00, 0xf4, 0x21, 0x00


	//----- nvinfo : EIATTR_KPARAM_INFO
	.align		4
.L_20:
        /*0058*/ 	.byte	0x04, 0x17
        /*005a*/ 	.short	(.L_22 - .L_21)
.L_21:
        /*005c*/ 	.word	0x00000000
        /*0060*/ 	.short	0x0004
        /*0062*/ 	.short	0x0020
        /*0064*/ 	.byte	0x00, 0xf4, 0x21, 0x00


	//----- nvinfo : EIATTR_KPARAM_INFO
	.align		4
.L_22:
        /*0068*/ 	.byte	0x04, 0x17
        /*006a*/ 	.short	(.L_24 - .L_23)
.L_23:
        /*006c*/ 	.word	0x00000000
        /*0070*/ 	.short	0x0003
        /*0072*/ 	.short	0x0018
        /*0074*/ 	.byte	0x00, 0xf4, 0x21, 0x00


	//----- nvinfo : EIATTR_KPARAM_INFO
	.align		4
.L_24:
        /*0078*/ 	.byte	0x04, 0x17
        /*007a*/ 	.short	(.L_26 - .L_25)
.L_25:
        /*007c*/ 	.word	0x00000000
        /*0080*/ 	.short	0x0002
        /*0082*/ 	.short	0x0010
        /*0084*/ 	.byte	0x00, 0xf4, 0x21, 0x00


	//----- nvinfo : EIATTR_KPARAM_INFO
	.align		4
.L_26:
        /*0088*/ 	.byte	0x04, 0x17
        /*008a*/ 	.short	(.L_28 - .L_27)
.L_27:
        /*008c*/ 	.word	0x00000000
        /*0090*/ 	.short	0x0001
        /*0092*/ 	.short	0x0008
        /*0094*/ 	.byte	0x00, 0xf4, 0x21, 0x00


	//----- nvinfo : EIATTR_KPARAM_INFO
	.align		4
.L_28:
        /*0098*/ 	.byte	0x04, 0x17
        /*009a*/ 	.short	(.L_30 - .L_29)
.L_29:
        /*009c*/ 	.word	0x00000000
        /*00a0*/ 	.short	0x0000
        /*00a2*/ 	.short	0x0000
        /*00a4*/ 	.byte	0x00, 0xf4, 0x21, 0x00


	//----- nvinfo : EIATTR_SPARSE_MMA_MASK
	.align		4
.L_30:
        /*00a8*/ 	.byte	0x03, 0x50
        /*00aa*/ 	.short	0x0000


	//----- nvinfo : EIATTR_MAXREG_COUNT
	.align		4
        /*00ac*/ 	.byte	0x03, 0x1b
        /*00ae*/ 	.short	0x00ff


	//----- nvinfo : EIATTR_EXIT_INSTR_OFFSETS
	.align		4
        /*00b0*/ 	.byte	0x04, 0x1c
        /*00b2*/ 	.short	(.L_32 - .L_31)


	//   ....[0]....
.L_31:
        /*00b4*/ 	.word	0x00000470


	//   ....[1]....
        /*00b8*/ 	.word	0x00000490


	//----- nvinfo : EIATTR_REQNTID
	.align		4
.L_32:
        /*00bc*/ 	.byte	0x04, 0x10
        /*00be*/ 	.short	(.L_34 - .L_33)
.L_33:
        /*00c0*/ 	.word	0x00000080
        /*00c4*/ 	.word	0x00000001
        /*00c8*/ 	.word	0x00000001


	//----- nvinfo : EIATTR_CBANK_PARAM_SIZE
	.align		4
.L_34:
        /*00cc*/ 	.byte	0x03, 0x19
        /*00ce*/ 	.short	0x0048


	//----- nvinfo : EIATTR_PARAM_CBANK
	.align		4
        /*00d0*/ 	.byte	0x04, 0x0a
        /*00d2*/ 	.short	(.L_36 - .L_35)
	.align		4
.L_35:
        /*00d4*/ 	.word	index@(.nv.constant0.triton_poi_fused_add_native_layer_norm_8)
        /*00d8*/ 	.short	0x0210
        /*00da*/ 	.short	0x0048


	//----- nvinfo : EIATTR_SW_WAR
	.align		4
.L_36:
        /*00dc*/ 	.byte	0x04, 0x36
        /*00de*/ 	.short	(.L_38 - .L_37)
.L_37:
        /*00e0*/ 	.word	0x00000008
.L_38:


//--------------------- .nv.callgraph             --------------------------
	.section	.nv.callgraph,"",@"SHT_CUDA_CALLGRAPH"
	.align	4
	.sectionentsize	8
	.align		4
        /*0000*/ 	.word	0x00000000
	.align		4
        /*0004*/ 	.word	0xffffffff
	.align		4
        /*0008*/ 	.word	0x00000000
	.align		4
        /*000c*/ 	.word	0xfffffffe
	.align		4
        /*0010*/ 	.word	0x00000000
	.align		4
        /*0014*/ 	.word	0xfffffffd
	.align		4
        /*0018*/ 	.word	0x00000000
	.align		4
        /*001c*/ 	.word	0xfffffffc


//--------------------- .nv.constant4             --------------------------
	.section	.nv.constant4,"a",@progbits
	.align	8
	.align		8
.nv.constant4:
        /*0000*/ 	.dword	_$_str


//--------------------- .text.triton_poi_fused_add_native_layer_norm_8 --------------------------
	.section	.text.triton_poi_fused_add_native_layer_norm_8,"ax",@progbits
	.sectionflags	@"SHF_BARRIERS=1"
	.align	128
        .global         triton_poi_fused_add_native_layer_norm_8
        .type           triton_poi_fused_add_native_layer_norm_8,@function
        .size           triton_poi_fused_add_native_layer_norm_8,(.L_x_1 - triton_poi_fused_add_native_layer_norm_8)
        .other          triton_poi_fused_add_native_layer_norm_8,@"STO_CUDA_ENTRY STV_DEFAULT"
triton_poi_fused_add_native_layer_norm_8:
.text.triton_poi_fused_add_native_layer_norm_8:
[----:B------:R-:W0:Y:S01]  /*0000*/  LDC R1, c[0x0][0x28] ;  /* 0x00000a00ff017b82 */ /* 0x000e220000000800 */
[----:B------:R-:W1:Y:S07]  /*0010*/  S2R R0, SR_TID.X ;  /* 0x0000000000007919 */ /* 0x000e6e0000002100 */
[----:B------:R-:W2:Y:S01]  /*0020*/  LDC.64 R2, c[0x0][0x230] ;  /* 0x00008c00ff027b82 */ /* 0x000ea20000000a00 */
[----:B------:R-:W-:Y:S01]  /*0030*/  CS2R R20, SRZ ;  /* 0x0000000000147805 */ /* 0x000fe2000001ff00 */
[----:B------:R-:W-:Y:S01]  /*0040*/  ULDC.64 UR4, c[0x0][0x208] ;  /* 0x0000820000047ab9 */ /* 0x000fe20000000a00 */
[----:B------:R-:W3:Y:S01]  /*0050*/  S2R R23, SR_CTAID.X ;  /* 0x0000000000177919 */ /* 0x000ee20000002500 */
[----:B------:R-:W4:Y:S04]  /*0060*/  S2R R8, SR_CTAID.Y ;  /* 0x0000000000087919 */ /* 0x000f280000002600 */
[----:B------:R-:W5:Y:S08]  /*0070*/  LDC.64 R16, c[0x0][0x220] ;  /* 0x00008800ff107b82 */ /* 0x000f700000000a00 */
[----:B------:R-:W5:Y:S08]  /*0080*/  LDC.64 R4, c[0x0][0x210] ;  /* 0x00008400ff047b82 */ /* 0x000f700000000a00 */
[----:B------:R-:W5:Y:S01]  /*0090*/  LDC.64 R14, c[0x0][0x228] ;  /* 0x00008a00ff0e7b82 */ /* 0x000f620000000a00 */
[----:B-1----:R-:W-:-:S07]  /*00a0*/  SHF.L.U32 R0, R0, 0x1, RZ ;  /* 0x0000000100007819 */ /* 0x002fce00000006ff */
[----:B------:R-:W1:Y:S01]  /*00b0*/  LDC.64 R18, c[0x0][0x218] ;  /* 0x00008600ff127b82 */ /* 0x000e620000000a00 */
[----:B------:R-:W-:-:S04]  /*00c0*/  LOP3.LUT R0, R0, 0xfe, RZ, 0xc0, !PT ;  /* 0x000000fe00007812 */ /* 0x000fc800078ec0ff */
[----:B---3--:R-:W-:-:S03]  /*00d0*/  LEA R23, R23, R0, 0x8 ;  /* 0x0000000017177211 */ /* 0x008fc600078e40ff */
[----:B------:R-:W3:Y:S01]  /*00e0*/  LDC.64 R12, c[0x0][0x238] ;  /* 0x00008e00ff0c7b82 */ /* 0x000ee20000000a00 */
[----:B----4-:R-:W-:Y:S02]  /*00f0*/  SHF.L.U32 R25, R8, 0x2, RZ ;  /* 0x0000000208197819 */ /* 0x010fe400000006ff */
[----:B------:R-:W-:Y:S01]  /*0100*/  SHF.R.S32.HI R0, RZ, 0x1f, R23 ;  /* 0x0000001fff007819 */ /* 0x000fe20000011417 */
[C---:B------:R-:W-:Y:S01]  /*0110*/  IMAD R7, R23.reuse, 0x24, R8 ;  /* 0x0000002417077824 */ /* 0x040fe200078e0208 */
[----:B------:R-:W-:Y:S02]  /*0120*/  ISETP.GE.AND P1, PT, R23, 0x200, PT ;  /* 0x000002001700780c */ /* 0x000fe40003f26270 */
[----:B------:R-:W-:Y:S02]  /*0130*/  LEA.HI R0, R0, R23, RZ, 0x7 ;  /* 0x0000001700007211 */ /* 0x000fe400078f38ff */
[----:B------:R-:W-:Y:S02]  /*0140*/  ISETP.LT.AND P0, PT, R8, 0x24, !P1 ;  /* 0x000000240800780c */ /* 0x000fe40004f01270 */
[----:B------:R-:W-:-:S02]  /*0150*/  LEA.HI.SX32 R25, R0, R25, 0x19 ;  /* 0x0000001900197211 */ /* 0x000fc400078fcaff */
[----:B------:R-:W-:Y:S02]  /*0160*/  LOP3.LUT R6, R0, 0xffffff80, RZ, 0xc0, !PT ;  /* 0xffffff8000067812 */ /* 0x000fe400078ec0ff */
[----:B------:R-:W-:Y:S01]  /*0170*/  LEA R0, R8, R23, 0x9 ;  /* 0x0000001708007211 */ /* 0x000fe200078e48ff */
[----:B--2---:R-:W-:Y:S01]  /*0180*/  IMAD.WIDE R26, R25, 0x4, R2 ;  /* 0x00000004191a7825 */ /* 0x004fe200078e0202 */
[----:B------:R-:W-:Y:S01]  /*0190*/  IADD3 R23, R23, -R6, RZ ;  /* 0x8000000617177210 */ /* 0x000fe20007ffe0ff */
[----:B------:R-:W2:Y:S01]  /*01a0*/  LDC.64 R2, c[0x0][0x240] ;  /* 0x00009000ff027b82 */ /* 0x000ea20000000a00 */
[----:B------:R-:W-:-:S03]  /*01b0*/  CS2R R8, SRZ ;  /* 0x0000000000087805 */ /* 0x000fc6000001ff00 */
[----:B------:R-:W4:Y:S01]  /*01c0*/  @P0 LDG.E.EL R21, desc[UR4][R26.64] ;  /* 0x000000041a150981 */ /* 0x000f22000c2e1900 */
[----:B------:R-:W-:-:S03]  /*01d0*/  CS2R R10, SRZ ;  /* 0x00000000000a7805 */ /* 0x000fc6000001ff00 */
[----:B------:R1:W4:Y:S01]  /*01e0*/  @P0 LDG.E.EL R20, desc[UR4][R26.64] ;  /* 0x000000041a140981 */ /* 0x000322000c2e1900 */
[----:B------:R-:W-:Y:S01]  /*01f0*/  IADD3 R29, R7, 0x24, RZ ;  /* 0x00000024071d7810 */ /* 0x000fe20007ffe0ff */
[----:B------:R-:W-:Y:S01]  /*0200*/  HFMA2.MMA R22, -RZ, RZ, 0, 0 ;  /* 0x00000000ff167435 */ /* 0x000fe200000001ff */
[----:B-----5:R-:W-:-:S04]  /*0210*/  IMAD.WIDE R16, R23, 0x4, R16 ;  /* 0x0000000417107825 */ /* 0x020fc800078e0210 */
[----:B0-----:R-:W-:Y:S01]  /*0220*/  IMAD.WIDE R4, R0, 0x4, R4 ;  /* 0x0000000400047825 */ /* 0x001fe200078e0204 */
[----:B------:R0:W5:Y:S03]  /*0230*/  @!P1 LDG.E.EL.64 R8, desc[UR4][R16.64] ;  /* 0x0000000410089981 */ /* 0x000166000c2e1b00 */
[----:B------:R-:W-:Y:S01]  /*0240*/  IMAD.WIDE R14, R25, 0x4, R14 ;  /* 0x00000004190e7825 */ /* 0x000fe200078e020e */
[----:B------:R-:W-:Y:S01]  /*0250*/  CS2R R24, SRZ ;  /* 0x0000000000187805 */ /* 0x000fe2000001ff00 */
[----:B------:R-:W5:Y:S02]  /*0260*/  @P0 LDG.E.EL.64 R10, desc[UR4][R4.64] ;  /* 0x00000004040a0981 */ /* 0x000f64000c2e1b00 */
[--C-:B-1----:R-:W-:Y:S01]  /*0270*/  IMAD.WIDE R6, R7, 0x4, R18.reuse ;  /* 0x0000000407067825 */ /* 0x102fe200078e0212 */
[----:B------:R-:W-:Y:S02]  /*0280*/  MOV R26, RZ ;  /* 0x000000ff001a7202 */ /* 0x000fe40000000f00 */
[----:B------:R-:W5:Y:S01]  /*0290*/  @P0 LDG.E.EL R25, desc[UR4][R14.64] ;  /* 0x000000040e190981 */ /* 0x000f62000c2e1900 */
[----:B------:R-:W-:-:S03]  /*02a0*/  IMAD.WIDE R18, R29, 0x4, R18 ;  /* 0x000000041d127825 */ /* 0x000fc600078e0212 */
[----:B------:R1:W5:Y:S04]  /*02b0*/  @P0 LDG.E.EL R24, desc[UR4][R6.64] ;  /* 0x0000000406180981 */ /* 0x000368000c2e1900 */
[----:B------:R-:W5:Y:S04]  /*02c0*/  @P0 LDG.E.EL R22, desc[UR4][R18.64] ;  /* 0x0000000412160981 */ /* 0x000f68000c2e1900 */
[----:B------:R5:W5:Y:S01]  /*02d0*/  @P0 LDG.E.EL R26, desc[UR4][R14.64] ;  /* 0x000000040e1a0981 */ /* 0x000b62000c2e1900 */
[----:B--2---:R-:W-:Y:S01]  /*02e0*/  IMAD.WIDE R28, R23, 0x4, R2 ;  /* 0x00000004171c7825 */ /* 0x004fe200078e0202 */
[----:B------:R-:W-:-:S02]  /*02f0*/  CS2R R2, SRZ ;  /* 0x0000000000027805 */ /* 0x000fc4000001ff00 */
[----:B0-----:R-:W-:Y:S01]  /*0300*/  CS2R R16, SRZ ;  /* 0x0000000000107805 */ /* 0x001fe2000001ff00 */
[----:B---3--:R-:W-:-:S05]  /*0310*/  IMAD.WIDE R12, R23, 0x4, R12 ;  /* 0x00000004170c7825 */ /* 0x008fca00078e020c */
[----:B------:R-:W2:Y:S04]  /*0320*/  @!P1 LDG.E.EL.64 R16, desc[UR4][R28.64] ;  /* 0x000000041c109981 */ /* 0x000ea8000c2e1b00 */
[----:B------:R-:W2:Y:S01]  /*0330*/  @!P1 LDG.E.EL.64 R2, desc[UR4][R12.64] ;  /* 0x000000040c029981 */ /* 0x000ea2000c2e1b00 */
[----:B-1----:R-:W-:Y:S01]  /*0340*/  HFMA2.MMA R6, -RZ, RZ, 1, 0 ;  /* 0x3c000000ff067435 */ /* 0x002fe200000001ff */
[----:B------:R-:W-:Y:S09]  /*0350*/  BAR.SYNC.DEFER_BLOCKING 0x0 ;  /* 0x0000000000007b1d */ /* 0x000ff20000010000 */
[-C--:B----4-:R-:W-:Y:S01]  /*0360*/  FFMA R21, R21, R6.reuse, 9.9999997473787516356e-06 ;  /* 0x3727c5ac15157423 */ /* 0x090fe20000000006 */
[----:B------:R-:W-:-:S02]  /*0370*/  FFMA R20, R20, R6, 9.9999997473787516356e-06 ;  /* 0x3727c5ac14147423 */ /* 0x000fc40000000006 */
[----:B------:R-:W0:Y:S03]  /*0380*/  LDC.64 R6, c[0x0][0x248] ;  /* 0x00009200ff067b82 */ /* 0x000e260000000a00 */
[----:B------:R-:W1:Y:S08]  /*0390*/  MUFU.RSQ R21, R21 ;  /* 0x0000001500157308 */ /* 0x000e700000001400 */
[----:B------:R-:W3:Y:S01]  /*03a0*/  MUFU.RSQ R20, R20 ;  /* 0x0000001400147308 */ /* 0x000ee20000001400 */
[----:B-----5:R-:W-:Y:S01]  /*03b0*/  FADD R15, R8, R10 ;  /* 0x0000000a080f7221 */ /* 0x020fe20000000000 */
[----:B------:R-:W-:-:S03]  /*03c0*/  FADD R9, R9, R11 ;  /* 0x0000000b09097221 */ /* 0x000fc60000000000 */
[----:B------:R-:W-:Y:S01]  /*03d0*/  FADD R15, R15, R24 ;  /* 0x000000180f0f7221 */ /* 0x000fe20000000000 */
[----:B------:R-:W-:-:S03]  /*03e0*/  FADD R22, R9, R22 ;  /* 0x0000001609167221 */ /* 0x000fc60000000000 */
[----:B------:R-:W-:Y:S01]  /*03f0*/  FADD R26, R15, -R26 ;  /* 0x8000001a0f1a7221 */ /* 0x000fe20000000000 */
[----:B------:R-:W-:-:S03]  /*0400*/  FADD R25, R22, -R25 ;  /* 0x8000001916197221 */ /* 0x000fc60000000000 */
[----:B-1----:R-:W-:Y:S01]  /*0410*/  FMUL R24, R21, R26 ;  /* 0x0000001a15187220 */ /* 0x002fe20000400000 */
[----:B---3--:R-:W-:Y:S01]  /*0420*/  FMUL R25, R20, R25 ;  /* 0x0000001914197220 */ /* 0x008fe20000400000 */
[----:B0-----:R-:W-:-:S04]  /*0430*/  IMAD.WIDE R6, R0, 0x4, R6 ;  /* 0x0000000400067825 */ /* 0x001fc800078e0206 */
[----:B------:R0:W-:Y:S01]  /*0440*/  @P0 STG.E.64 desc[UR4][R4.64], R24 ;  /* 0x0000001804000986 */ /* 0x0001e2000c101b04 */
[----:B--2---:R-:W-:Y:S01]  /*0450*/  FFMA R2, R24, R2, R16 ;  /* 0x0000000218027223 */ /* 0x004fe20000000010 */
[----:B------:R-:W-:Y:S01]  /*0460*/  FFMA R3, R25, R3, R17 ;  /* 0x0000000319037223 */ /* 0x000fe20000000011 */
[----:B0-----:R-:W-:Y:S06]  /*0470*/  @!P0 EXIT ;  /* 0x000000000000894d */ /* 0x001fec0003800000 */
[----:B------:R-:W-:Y:S01]  /*0480*/  STG.E.64 desc[UR4][R6.64], R2 ;  /* 0x0000000206007986 */ /* 0x000fe2000c101b04 */
[----:B------:R-:W-:Y:S05]  /*0490*/  EXIT ;  /* 0x000000000000794d */ /* 0x000fea0003800000 */
.L_x_0:
[----:B------:R-:W-:-:S00]  /*04a0*/  BRA `(.L_x_0) ;  /* 0xfffffffc00fc7947 */ /* 0x000fc0000383ffff */
[----:B------:R-:W-:-:S00]  /*04b0*/  NOP ;  /* 0x0000000000007918 */ /* 0x000fc00000000000 */
        /* <DEDUP_REMOVED lines=12> */
.L_x_1:


//--------------------- .nv.global.init           --------------------------
	.section	.nv.global.init,"aw",@progbits
.nv.global.init:
	.type		_$_str,@object
	.size		_$_str,(.L_0 - _$_str)
_$_str:
        /*0000*/ 	.byte	0x5f, 0x5f, 0x43, 0x55, 0x44, 0x41, 0x5f, 0x46, 0x54, 0x5a, 0x00
.L_0:


//--------------------- .nv.constant0.triton_poi_fused_add_native_layer_norm_8 --------------------------
	.section	.nv.constant0.triton_poi_fused_add_native_layer_norm_8,"a",@progbits
	.sectionflags	@""
	.align	4
.nv.constant0.triton_poi_fused_add_native_layer_norm_8:
	.zero		600
